//
// Generated by NVIDIA NVVM Compiler
//
// Compiler Build ID: CL-36424714
// Cuda compilation tools, release 13.0, V13.0.88
// Based on NVVM 20.0.0
//

.version 9.0
.target sm_100
.address_size 64

	// .globl	bsi_slice_and_popcount_kernel
.extern .shared .align 16 .b8 shared_counts[];
.extern .shared .align 16 .b8 shared_results[];

.visible .entry bsi_slice_and_popcount_kernel(
	.param .u64 .ptr .align 1 bsi_slice_and_popcount_kernel_param_0,
	.param .u64 .ptr .align 1 bsi_slice_and_popcount_kernel_param_1,
	.param .u64 bsi_slice_and_popcount_kernel_param_2,
	.param .u64 .ptr .align 1 bsi_slice_and_popcount_kernel_param_3
)
{
	.reg .pred 	%p<7>;
	.reg .b32 	%r<19>;
	.reg .b64 	%rd<32>;

	ld.param.u64 	%rd9, [bsi_slice_and_popcount_kernel_param_0];
	ld.param.u64 	%rd10, [bsi_slice_and_popcount_kernel_param_1];
	ld.param.u64 	%rd11, [bsi_slice_and_popcount_kernel_param_2];
	ld.param.u64 	%rd12, [bsi_slice_and_popcount_kernel_param_3];
	mov.u32 	%r1, %tid.x;
	mov.u32 	%r2, %ctaid.x;
	mov.u32 	%r18, %ntid.x;
	mad.lo.s32 	%r17, %r2, %r18, %r1;
	cvt.s64.s32 	%rd29, %r17;
	setp.le.u64 	%p1, %rd11, %rd29;
	mov.b64 	%rd31, 0;
	@%p1 bra 	$L__BB0_3;
	mov.u32 	%r11, %nctaid.x;
	mul.lo.s32 	%r5, %r18, %r11;
	cvta.to.global.u64 	%rd2, %rd9;
	cvta.to.global.u64 	%rd3, %rd10;
	mov.b64 	%rd31, 0;
$L__BB0_2:
	shl.b64 	%rd15, %rd29, 3;
	add.s64 	%rd16, %rd2, %rd15;
	ld.global.u64 	%rd17, [%rd16];
	add.s64 	%rd18, %rd3, %rd15;
	ld.global.u64 	%rd19, [%rd18];
	and.b64  	%rd20, %rd19, %rd17;
	popc.b64 	%r12, %rd20;
	cvt.u64.u32 	%rd21, %r12;
	add.s64 	%rd31, %rd21, %rd31;
	add.s32 	%r17, %r17, %r5;
	cvt.s64.s32 	%rd29, %r17;
	setp.gt.u64 	%p2, %rd11, %rd29;
	@%p2 bra 	$L__BB0_2;
$L__BB0_3:
	shl.b32 	%r13, %r1, 3;
	mov.u32 	%r14, shared_counts;
	add.s32 	%r8, %r14, %r13;
	st.shared.u64 	[%r8], %rd31;
	bar.sync 	0;
	setp.lt.u32 	%p3, %r18, 2;
	@%p3 bra 	$L__BB0_7;
$L__BB0_4:
	shr.u32 	%r10, %r18, 1;
	setp.ge.u32 	%p4, %r1, %r10;
	@%p4 bra 	$L__BB0_6;
	shl.b32 	%r15, %r10, 3;
	add.s32 	%r16, %r8, %r15;
	ld.shared.u64 	%rd22, [%r16];
	ld.shared.u64 	%rd23, [%r8];
	add.s64 	%rd24, %rd23, %rd22;
	st.shared.u64 	[%r8], %rd24;
$L__BB0_6:
	bar.sync 	0;
	setp.gt.u32 	%p5, %r18, 3;
	mov.u32 	%r18, %r10;
	@%p5 bra 	$L__BB0_4;
$L__BB0_7:
	setp.ne.s32 	%p6, %r1, 0;
	@%p6 bra 	$L__BB0_9;
	ld.shared.u64 	%rd25, [shared_counts];
	cvta.to.global.u64 	%rd26, %rd12;
	mul.wide.u32 	%rd27, %r2, 8;
	add.s64 	%rd28, %rd26, %rd27;
	st.global.u64 	[%rd28], %rd25;
$L__BB0_9:
	ret;

}
	// .globl	bsi_reduce_results_kernel
.visible .entry bsi_reduce_results_kernel(
	.param .u64 .ptr .align 1 bsi_reduce_results_kernel_param_0,
	.param .u32 bsi_reduce_results_kernel_param_1,
	.param .u64 .ptr .align 1 bsi_reduce_results_kernel_param_2
)
{
	.reg .pred 	%p<6>;
	.reg .b32 	%r<14>;
	.reg .b64 	%rd<17>;

	ld.param.u64 	%rd3, [bsi_reduce_results_kernel_param_0];
	ld.param.u32 	%r8, [bsi_reduce_results_kernel_param_1];
	ld.param.u64 	%rd4, [bsi_reduce_results_kernel_param_2];
	mov.u32 	%r1, %tid.x;
	mov.u32 	%r2, %ctaid.x;
	mov.u32 	%r13, %ntid.x;
	mad.lo.s32 	%r4, %r2, %r13, %r1;
	setp.ge.s32 	%p1, %r4, %r8;
	mov.b64 	%rd16, 0;
	@%p1 bra 	$L__BB1_2;
	cvta.to.global.u64 	%rd6, %rd3;
	mul.wide.s32 	%rd7, %r4, 8;
	add.s64 	%rd8, %rd6, %rd7;
	ld.global.u64 	%rd16, [%rd8];
$L__BB1_2:
	shl.b32 	%r9, %r1, 3;
	mov.u32 	%r10, shared_results;
	add.s32 	%r5, %r10, %r9;
	st.shared.u64 	[%r5], %rd16;
	bar.sync 	0;
	setp.lt.u32 	%p2, %r13, 2;
	@%p2 bra 	$L__BB1_6;
$L__BB1_3:
	shr.u32 	%r7, %r13, 1;
	setp.ge.u32 	%p3, %r1, %r7;
	@%p3 bra 	$L__BB1_5;
	shl.b32 	%r11, %r7, 3;
	add.s32 	%r12, %r5, %r11;
	ld.shared.u64 	%rd9, [%r12];
	ld.shared.u64 	%rd10, [%r5];
	add.s64 	%rd11, %rd10, %rd9;
	st.shared.u64 	[%r5], %rd11;
$L__BB1_5:
	bar.sync 	0;
	setp.gt.u32 	%p4, %r13, 3;
	mov.u32 	%r13, %r7;
	@%p4 bra 	$L__BB1_3;
$L__BB1_6:
	setp.ne.s32 	%p5, %r1, 0;
	@%p5 bra 	$L__BB1_8;
	ld.shared.u64 	%rd12, [shared_results];
	cvta.to.global.u64 	%rd13, %rd4;
	mul.wide.u32 	%rd14, %r2, 8;
	add.s64 	%rd15, %rd13, %rd14;
	st.global.u64 	[%rd15], %rd12;
$L__BB1_8:
	ret;

}


// ===== COMPILED SASS (sm_100) =====

	.target	sm_100

	.elftype	@"ET_EXEC"


//--------------------- .note.nv.tkinfo           --------------------------
	.section	.note.nv.tkinfo,"",@"SHT_NOTE"
	.sectionflags	@"SHF_NOTE_NV_TKINFO"
	.tkinfo
        /*0018*/ 	.word	0x00000002
        /*0030*/ 	.string	""
        /*0030*/ 	.string	"ptxas"
        /*0030*/ 	.string	"Cuda compilation tools, release 13.0, V13.0.88"
        /*0030*/ 	.string	"Build cuda_13.0.r13.0/compiler.36424714_0"
        /*0030*/ 	.string	"-arch sm_100 -m 64 "



//--------------------- .note.nv.cuinfo           --------------------------
	.section	.note.nv.cuinfo,"",@"SHT_NOTE"
	.sectionflags	@"SHF_NOTE_NV_CUINFO"
        /*0018*/ 	.short	0x0002
        /*001a*/ 	.short	0x0064
        /*001c*/ 	.short	0x0082
	.zero		2


//--------------------- .nv.info                  --------------------------
	.section	.nv.info,"",@"SHT_CUDA_INFO"
	.align	4


	//----- nvinfo : EIATTR_REGCOUNT
	.align		4
        /*0000*/ 	.byte	0x04, 0x2f
        /*0002*/ 	.short	(.L_1 - .L_0)
	.align		4
.L_0:
        /*0004*/ 	.word	index@(bsi_slice_and_popcount_kernel)
        /*0008*/ 	.word	0x00000012


	//----- nvinfo : EIATTR_FRAME_SIZE
	.align		4
.L_1:
        /*000c*/ 	.byte	0x04, 0x11
        /*000e*/ 	.short	(.L_3 - .L_2)
	.align		4
.L_2:
        /*0010*/ 	.word	index@(bsi_slice_and_popcount_kernel)
        /*0014*/ 	.word	0x00000000


	//----- nvinfo : EIATTR_REGCOUNT
	.align		4
.L_3:
        /*0018*/ 	.byte	0x04, 0x2f
        /*001a*/ 	.short	(.L_5 - .L_4)
	.align		4
.L_4:
        /*001c*/ 	.word	index@(bsi_reduce_results_kernel)
        /*0020*/ 	.word	0x0000000d


	//----- nvinfo : EIATTR_FRAME_SIZE
	.align		4
.L_5:
        /*0024*/ 	.byte	0x04, 0x11
        /*0026*/ 	.short	(.L_7 - .L_6)
	.align		4
.L_6:
        /*0028*/ 	.word	index@(bsi_reduce_results_kernel)
        /*002c*/ 	.word	0x00000000


	//----- nvinfo : EIATTR_MIN_STACK_SIZE
	.align		4
.L_7:
        /*0030*/ 	.byte	0x04, 0x12
        /*0032*/ 	.short	(.L_9 - .L_8)
	.align		4
.L_8:
        /*0034*/ 	.word	index@(bsi_reduce_results_kernel)
        /*0038*/ 	.word	0x00000000


	//----- nvinfo : EIATTR_MIN_STACK_SIZE
	.align		4
.L_9:
        /*003c*/ 	.byte	0x04, 0x12
        /*003e*/ 	.short	(.L_11 - .L_10)
	.align		4
.L_10:
        /*0040*/ 	.word	index@(bsi_slice_and_popcount_kernel)
        /*0044*/ 	.word	0x00000000
.L_11:


//--------------------- .nv.compat                --------------------------
	.section	.nv.compat,"",@"SHT_CUDA_COMPAT_INFO"
	.align	4
        /*0000*/ 	.byte	0x02, 0x09, 0x00, 0x00, 0x02, 0x02, 0x01, 0x00, 0x02, 0x05, 0x05, 0x00, 0x03, 0x07, 0x01, 0x01
        /*0010*/ 	.byte	0x02, 0x03, 0x00, 0x00, 0x02, 0x06, 0x01, 0x00, 0x04, 0x0b, 0x08, 0x00, 0x09, 0x00, 0x00, 0x00
        /*0020*/ 	.byte	0x00, 0x00, 0x00, 0x00


//--------------------- .nv.info.bsi_reduce_results_kernel --------------------------
	.section	.nv.info.bsi_reduce_results_kernel,"",@"SHT_CUDA_INFO"
	.sectionflags	@""
	.align	4


	//----- nvinfo : EIATTR_CUDA_API_VERSION
	.align		4
        /*0000*/ 	.byte	0x04, 0x37
        /*0002*/ 	.short	(.L_13 - .L_12)
.L_12:
        /*0004*/ 	.word	0x00000082


	//----- nvinfo : EIATTR_KPARAM_INFO
	.align		4
.L_13:
        /*0008*/ 	.byte	0x04, 0x17
        /*000a*/ 	.short	(.L_15 - .L_14)
.L_14:
        /*000c*/ 	.word	0x00000000
        /*0010*/ 	.short	0x0002
        /*0012*/ 	.short	0x0010
        /*0014*/ 	.byte	0x00, 0xf5, 0x21, 0x00


	//----- nvinfo : EIATTR_KPARAM_INFO
	.align		4
.L_15:
        /*0018*/ 	.byte	0x04, 0x17
        /*001a*/ 	.short	(.L_17 - .L_16)
.L_16:
        /*001c*/ 	.word	0x00000000
        /*0020*/ 	.short	0x0001
        /*0022*/ 	.short	0x0008
        /*0024*/ 	.byte	0x00, 0xf0, 0x11, 0x00


	//----- nvinfo : EIATTR_KPARAM_INFO
	.align		4
.L_17:
        /*0028*/ 	.byte	0x04, 0x17
        /*002a*/ 	.short	(.L_19 - .L_18)
.L_18:
        /*002c*/ 	.word	0x00000000
        /*0030*/ 	.short	0x0000
        /*0032*/ 	.short	0x0000
        /*0034*/ 	.byte	0x00, 0xf5, 0x21, 0x00


	//----- nvinfo : EIATTR_SPARSE_MMA_MASK
	.align		4
.L_19:
        /*0038*/ 	.byte	0x03, 0x50
        /*003a*/ 	.short	0x0000


	//----- nvinfo : EIATTR_MAXREG_COUNT
	.align		4
        /*003c*/ 	.byte	0x03, 0x1b
        /*003e*/ 	.short	0x00ff


	//----- nvinfo : EIATTR_NUM_BARRIERS
	.align		4
        /*0040*/ 	.byte	0x02, 0x4c
        /*0042*/ 	.byte	0x01
	.zero		1


	//----- nvinfo : EIATTR_MERCURY_ISA_VERSION
	.align		4
        /*0044*/ 	.byte	0x03, 0x5f
        /*0046*/ 	.short	0x0101


	//----- nvinfo : EIATTR_VRC_CTA_INIT_COUNT
	.align		4
        /*0048*/ 	.byte	0x02, 0x4a
	.zero		1
	.zero		1


	//----- nvinfo : EIATTR_EXIT_INSTR_OFFSETS
	.align		4
        /*004c*/ 	.byte	0x04, 0x1c
        /*004e*/ 	.short	(.L_21 - .L_20)


	//   ....[0]....
.L_20:
        /*0050*/ 	.word	0x00000220


	//   ....[1]....
        /*0054*/ 	.word	0x000002a0


	//----- nvinfo : EIATTR_CBANK_PARAM_SIZE
	.align		4
.L_21:
        /*0058*/ 	.byte	0x03, 0x19
        /*005a*/ 	.short	0x0018


	//----- nvinfo : EIATTR_PARAM_CBANK
	.align		4
        /*005c*/ 	.byte	0x04, 0x0a
        /*005e*/ 	.short	(.L_23 - .L_22)
	.align		4
.L_22:
        /*0060*/ 	.word	index@(.nv.constant0.bsi_reduce_results_kernel)
        /*0064*/ 	.short	0x0380
        /*0066*/ 	.short	0x0018


	//----- nvinfo : EIATTR_SW_WAR
	.align		4
.L_23:
        /*0068*/ 	.byte	0x04, 0x36
        /*006a*/ 	.short	(.L_25 - .L_24)
.L_24:
        /*006c*/ 	.word	0x00000008
.L_25:


//--------------------- .nv.info.bsi_slice_and_popcount_kernel --------------------------
	.section	.nv.info.bsi_slice_and_popcount_kernel,"",@"SHT_CUDA_INFO"
	.sectionflags	@""
	.align	4


	//----- nvinfo : EIATTR_CUDA_API_VERSION
	.align		4
        /*0000*/ 	.byte	0x04, 0x37
        /*0002*/ 	.short	(.L_27 - .L_26)
.L_26:
        /*0004*/ 	.word	0x00000082


	//----- nvinfo : EIATTR_KPARAM_INFO
	.align		4
.L_27:
        /*0008*/ 	.byte	0x04, 0x17
        /*000a*/ 	.short	(.L_29 - .L_28)
.L_28:
        /*000c*/ 	.word	0x00000000
        /*0010*/ 	.short	0x0003
        /*0012*/ 	.short	0x0018
        /*0014*/ 	.byte	0x00, 0xf5, 0x21, 0x00


	//----- nvinfo : EIATTR_KPARAM_INFO
	.align		4
.L_29:
        /*0018*/ 	.byte	0x04, 0x17
        /*001a*/ 	.short	(.L_31 - .L_30)
.L_30:
        /*001c*/ 	.word	0x00000000
        /*0020*/ 	.short	0x0002
        /*0022*/ 	.short	0x0010
        /*0024*/ 	.byte	0x00, 0xf0, 0x21, 0x00


	//----- nvinfo : EIATTR_KPARAM_INFO
	.align		4
.L_31:
        /*0028*/ 	.byte	0x04, 0x17
        /*002a*/ 	.short	(.L_33 - .L_32)
.L_32:
        /*002c*/ 	.word	0x00000000
        /*0030*/ 	.short	0x0001
        /*0032*/ 	.short	0x0008
        /*0034*/ 	.byte	0x00, 0xf5, 0x21, 0x00


	//----- nvinfo : EIATTR_KPARAM_INFO
	.align		4
.L_33:
        /*0038*/ 	.byte	0x04, 0x17
        /*003a*/ 	.short	(.L_35 - .L_34)
.L_34:
        /*003c*/ 	.word	0x00000000
        /*0040*/ 	.short	0x0000
        /*0042*/ 	.short	0x0000
        /*0044*/ 	.byte	0x00, 0xf5, 0x21, 0x00


	//----- nvinfo : EIATTR_SPARSE_MMA_MASK
	.align		4
.L_35:
        /*0048*/ 	.byte	0x03, 0x50
        /*004a*/ 	.short	0x0000


	//----- nvinfo : EIATTR_MAXREG_COUNT
	.align		4
        /*004c*/ 	.byte	0x03, 0x1b
        /*004e*/ 	.short	0x00ff


	//----- nvinfo : EIATTR_NUM_BARRIERS
	.align		4
        /*0050*/ 	.byte	0x02, 0x4c
        /*0052*/ 	.byte	0x01
	.zero		1


	//----- nvinfo : EIATTR_MERCURY_ISA_VERSION
	.align		4
        /*0054*/ 	.byte	0x03, 0x5f
        /*0056*/ 	.short	0x0101


	//----- nvinfo : EIATTR_VRC_CTA_INIT_COUNT
	.align		4
        /*0058*/ 	.byte	0x02, 0x4a
	.zero		1
	.zero		1


	//----- nvinfo : EIATTR_EXIT_INSTR_OFFSETS
	.align		4
        /*005c*/ 	.byte	0x04, 0x1c
        /*005e*/ 	.short	(.L_37 - .L_36)


	//   ....[0]....
.L_36:
        /*0060*/ 	.word	0x00000400


	//   ....[1]....
        /*0064*/ 	.word	0x00000480


	//----- nvinfo : EIATTR_CRS_STACK_SIZE
	.align		4
.L_37:
        /*0068*/ 	.byte	0x04, 0x1e
        /*006a*/ 	.short	(.L_39 - .L_38)
.L_38:
        /*006c*/ 	.word	0x00000000


	//----- nvinfo : EIATTR_CBANK_PARAM_SIZE
	.align		4
.L_39:
        /*0070*/ 	.byte	0x03, 0x19
        /*0072*/ 	.short	0x0020


	//----- nvinfo : EIATTR_PARAM_CBANK
	.align		4
        /*0074*/ 	.byte	0x04, 0x0a
        /*0076*/ 	.short	(.L_41 - .L_40)
	.align		4
.L_40:
        /*0078*/ 	.word	index@(.nv.constant0.bsi_slice_and_popcount_kernel)
        /*007c*/ 	.short	0x0380
        /*007e*/ 	.short	0x0020


	//----- nvinfo : EIATTR_SW_WAR
	.align		4
.L_41:
        /*0080*/ 	.byte	0x04, 0x36
        /*0082*/ 	.short	(.L_43 - .L_42)
.L_42:
        /*0084*/ 	.word	0x00000008
.L_43:


//--------------------- .nv.callgraph             --------------------------
	.section	.nv.callgraph,"",@"SHT_CUDA_CALLGRAPH"
	.align	4
	.sectionentsize	8
	.align		4
        /*0000*/ 	.word	0x00000000
	.align		4
        /*0004*/ 	.word	0xffffffff
	.align		4
        /*0008*/ 	.word	0x00000000
	.align		4
        /*000c*/ 	.word	0xfffffffe
	.align		4
        /*0010*/ 	.word	0x00000000
	.align		4
        /*0014*/ 	.word	0xfffffffd
	.align		4
        /*0018*/ 	.word	0x00000000
	.align		4
        /*001c*/ 	.word	0xfffffffc


//--------------------- .text.bsi_reduce_results_kernel --------------------------
	.section	.text.bsi_reduce_results_kernel,"ax",@progbits
	.align	128
        .global         bsi_reduce_results_kernel
        .type           bsi_reduce_results_kernel,@function
        .size           bsi_reduce_results_kernel,(.L_x_9 - bsi_reduce_results_kernel)
        .other          bsi_reduce_results_kernel,@"STO_CUDA_ENTRY STV_DEFAULT"
bsi_reduce_results_kernel:
.text.bsi_reduce_results_kernel:
[----:B------:R-:W-:Y:S01]  /*0000*/  LDC R1, c[0x0][0x37c] ;  /* 0x0000df00ff017b82 */ /* 0x000fe20000000800 */
[----:B------:R-:W0:Y:S01]  /*0010*/  S2R R8, SR_TID.X ;  /* 0x0000000000087919 */ /* 0x000e220000002100 */
[----:B------:R-:W0:Y:S01]  /*0020*/  LDCU UR8, c[0x0][0x360] ;  /* 0x00006c00ff0877ac */ /* 0x000e220008000800 */
[----:B------:R-:W-:Y:S01]  /*0030*/  CS2R R2, SRZ ;  /* 0x0000000000027805 */ /* 0x000fe2000001ff00 */
[----:B------:R-:W0:Y:S01]  /*0040*/  S2R R9, SR_CTAID.X ;  /* 0x0000000000097919 */ /* 0x000e220000002500 */
[----:B------:R-:W1:Y:S01]  /*0050*/  LDCU UR4, c[0x0][0x388] ;  /* 0x00007100ff0477ac */ /* 0x000e620008000800 */
[----:B------:R-:W2:Y:S01]  /*0060*/  LDCU.64 UR6, c[0x0][0x358] ;  /* 0x00006b00ff0677ac */ /* 0x000ea20008000a00 */
[----:B0-----:R-:W-:-:S05]  /*0070*/  IMAD R7, R9, UR8, R8 ;  /* 0x0000000809077c24 */ /* 0x001fca000f8e0208 */
[----:B-1----:R-:W-:-:S13]  /*0080*/  ISETP.GE.AND P0, PT, R7, UR4, PT ;  /* 0x0000000407007c0c */ /* 0x002fda000bf06270 */
[----:B------:R-:W0:Y:S02]  /*0090*/  @!P0 LDC.64 R4, c[0x0][0x380] ;  /* 0x0000e000ff048b82 */ /* 0x000e240000000a00 */
[----:B0-----:R-:W-:-:S05]  /*00a0*/  @!P0 IMAD.WIDE R4, R7, 0x8, R4 ;  /* 0x0000000807048825 */ /* 0x001fca00078e0204 */
[----:B--2---:R-:W2:Y:S01]  /*00b0*/  @!P0 LDG.E.64 R2, desc[UR6][R4.64] ;  /* 0x0000000604028981 */ /* 0x004ea2000c1e1b00 */
[----:B------:R-:W0:Y:S01]  /*00c0*/  S2UR UR5, SR_CgaCtaId ;  /* 0x00000000000579c3 */ /* 0x000e220000008800 */
[----:B------:R-:W-:Y:S01]  /*00d0*/  IMAD.U32 R0, RZ, RZ, UR8 ;  /* 0x00000008ff007e24 */ /* 0x000fe2000f8e00ff */
[----:B------:R-:W-:Y:S01]  /*00e0*/  UMOV UR4, 0x400 ;  /* 0x0000040000047882 */ /* 0x000fe20000000000 */
[----:B------:R-:W-:-:S03]  /*00f0*/  ISETP.NE.AND P0, PT, R8, RZ, PT ;  /* 0x000000ff0800720c */ /* 0x000fc60003f05270 */
[----:B------:R-:W-:Y:S01]  /*0100*/  ISETP.GE.U32.AND P1, PT, R0, 0x2, PT ;  /* 0x000000020000780c */ /* 0x000fe20003f26070 */
[----:B0-----:R-:W-:-:S06]  /*0110*/  ULEA UR4, UR5, UR4, 0x18 ;  /* 0x0000000405047291 */ /* 0x001fcc000f8ec0ff */
[----:B------:R-:W-:-:S05]  /*0120*/  LEA R7, R8, UR4, 0x3 ;  /* 0x0000000408077c11 */ /* 0x000fca000f8e18ff */
[----:B--2---:R0:W-:Y:S01]  /*0130*/  STS.64 [R7], R2 ;  /* 0x0000000207007388 */ /* 0x0041e20000000a00 */
[----:B------:R-:W-:Y:S06]  /*0140*/  BAR.SYNC.DEFER_BLOCKING 0x0 ;  /* 0x0000000000007b1d */ /* 0x000fec0000010000 */
[----:B------:R-:W-:Y:S05]  /*0150*/  @!P1 BRA `(.L_x_0) ;  /* 0x0000000000309947 */ /* 0x000fea0003800000 */
.L_x_1:
[----:B------:R-:W-:-:S04]  /*0160*/  SHF.R.U32.HI R10, RZ, 0x1, R0 ;  /* 0x00000001ff0a7819 */ /* 0x000fc80000011600 */
[----:B------:R-:W-:-:S13]  /*0170*/  ISETP.GE.U32.AND P1, PT, R8, R10, PT ;  /* 0x0000000a0800720c */ /* 0x000fda0003f26070 */
[----:B------:R-:W-:Y:S01]  /*0180*/  @!P1 IMAD R6, R10, 0x8, R7 ;  /* 0x000000080a069824 */ /* 0x000fe200078e0207 */
[----:B------:R-:W-:Y:S04]  /*0190*/  @!P1 LDS.64 R4, [R7] ;  /* 0x0000000007049984 */ /* 0x000fe80000000a00 */
[----:B0-----:R-:W0:Y:S02]  /*01a0*/  @!P1 LDS.64 R2, [R6] ;  /* 0x0000000006029984 */ /* 0x001e240000000a00 */
[----:B0-----:R-:W-:-:S05]  /*01b0*/  @!P1 IADD3 R2, P2, PT, R2, R4, RZ ;  /* 0x0000000402029210 */ /* 0x001fca0007f5e0ff */
[----:B------:R-:W-:-:S05]  /*01c0*/  @!P1 IMAD.X R3, R3, 0x1, R5, P2 ;  /* 0x0000000103039824 */ /* 0x000fca00010e0605 */
[----:B------:R1:W-:Y:S01]  /*01d0*/  @!P1 STS.64 [R7], R2 ;  /* 0x0000000207009388 */ /* 0x0003e20000000a00 */
[----:B------:R-:W-:Y:S01]  /*01e0*/  BAR.SYNC.DEFER_BLOCKING 0x0 ;  /* 0x0000000000007b1d */ /* 0x000fe20000010000 */
[----:B------:R-:W-:Y:S01]  /*01f0*/  ISETP.GT.U32.AND P1, PT, R0, 0x3, PT ;  /* 0x000000030000780c */ /* 0x000fe20003f24070 */
[----:B------:R-:W-:-:S12]  /*0200*/  IMAD.MOV.U32 R0, RZ, RZ, R10 ;  /* 0x000000ffff007224 */ /* 0x000fd800078e000a */
[----:B-1----:R-:W-:Y:S05]  /*0210*/  @P1 BRA `(.L_x_1) ;  /* 0xfffffffc00d01947 */ /* 0x002fea000383ffff */
.L_x_0:
[----:B------:R-:W-:Y:S05]  /*0220*/  @P0 EXIT ;  /* 0x000000000000094d */ /* 0x000fea0003800000 */
[----:B------:R-:W1:Y:S01]  /*0230*/  S2UR UR5, SR_CgaCtaId ;  /* 0x00000000000579c3 */ /* 0x000e620000008800 */
[----:B------:R-:W-:-:S07]  /*0240*/  UMOV UR4, 0x400 ;  /* 0x0000040000047882 */ /* 0x000fce0000000000 */
[----:B------:R-:W2:Y:S01]  /*0250*/  LDC.64 R4, c[0x0][0x390] ;  /* 0x0000e400ff047b82 */ /* 0x000ea20000000a00 */
[----:B-1----:R-:W-:Y:S01]  /*0260*/  ULEA UR4, UR5, UR4, 0x18 ;  /* 0x0000000405047291 */ /* 0x002fe2000f8ec0ff */
[----:B--2---:R-:W-:-:S08]  /*0270*/  IMAD.WIDE.U32 R4, R9, 0x8, R4 ;  /* 0x0000000809047825 */ /* 0x004fd000078e0004 */
[----:B0-----:R-:W0:Y:S04]  /*0280*/  LDS.64 R2, [UR4] ;  /* 0x00000004ff027984 */ /* 0x001e280008000a00 */
[----:B0-----:R-:W-:Y:S01]  /*0290*/  STG.E.64 desc[UR6][R4.64], R2 ;  /* 0x0000000204007986 */ /* 0x001fe2000c101b06 */
[----:B------:R-:W-:Y:S05]  /*02a0*/  EXIT ;  /* 0x000000000000794d */ /* 0x000fea0003800000 */
.L_x_2:
[----:B------:R-:W-:-:S00]  /*02b0*/  BRA `(.L_x_2) ;  /* 0xfffffffc00fc7947 */ /* 0x000fc0000383ffff */
[----:B------:R-:W-:-:S00]  /*02c0*/  NOP ;  /* 0x0000000000007918 */ /* 0x000fc00000000000 */
        /* <DEDUP_REMOVED lines=11> */
.L_x_9:


//--------------------- .text.bsi_slice_and_popcount_kernel --------------------------
	.section	.text.bsi_slice_and_popcount_kernel,"ax",@progbits
	.align	128
        .global         bsi_slice_and_popcount_kernel
        .type           bsi_slice_and_popcount_kernel,@function
        .size           bsi_slice_and_popcount_kernel,(.L_x_10 - bsi_slice_and_popcount_kernel)
        .other          bsi_slice_and_popcount_kernel,@"STO_CUDA_ENTRY STV_DEFAULT"
bsi_slice_and_popcount_kernel:
.text.bsi_slice_and_popcount_kernel:
[----:B------:R-:W-:Y:S01]  /*0000*/  LDC R1, c[0x0][0x37c] ;  /* 0x0000df00ff017b82 */ /* 0x000fe20000000800 */
[----:B------:R-:W0:Y:S01]  /*0010*/  S2R R3, SR_TID.X ;  /* 0x0000000000037919 */ /* 0x000e220000002100 */
[----:B------:R-:W1:Y:S01]  /*0020*/  LDCU UR4, c[0x0][0x360] ;  /* 0x00006c00ff0477ac */ /* 0x000e620008000800 */
[----:B------:R-:W-:Y:S01]  /*0030*/  BSSY.RECONVERGENT B0, `(.L_x_3) ;  /* 0x0000025000007945 */ /* 0x000fe20003800200 */
[----:B------:R-:W-:Y:S01]  /*0040*/  CS2R R12, SRZ ;  /* 0x00000000000c7805 */ /* 0x000fe2000001ff00 */
[----:B------:R-:W0:Y:S01]  /*0050*/  S2R R0, SR_CTAID.X ;  /* 0x0000000000007919 */ /* 0x000e220000002500 */
[----:B------:R-:W2:Y:S01]  /*0060*/  LDCU.64 UR8, c[0x0][0x390] ;  /* 0x00007200ff0877ac */ /* 0x000ea20008000a00 */
[----:B------:R-:W3:Y:S01]  /*0070*/  LDCU.64 UR6, c[0x0][0x358] ;  /* 0x00006b00ff0677ac */ /* 0x000ee20008000a00 */
[----:B------:R-:W4:Y:S01]  /*0080*/  LDCU.128 UR12, c[0x0][0x380] ;  /* 0x00007000ff0c77ac */ /* 0x000f220008000c00 */
[----:B-1----:R-:W-:Y:S02]  /*0090*/  IMAD.U32 R2, RZ, RZ, UR4 ;  /* 0x00000004ff027e24 */ /* 0x002fe4000f8e00ff */
[----:B0-----:R-:W-:-:S05]  /*00a0*/  IMAD R4, R0, UR4, R3 ;  /* 0x0000000400047c24 */ /* 0x001fca000f8e0203 */
[----:B--2---:R-:W-:Y:S02]  /*00b0*/  ISETP.GE.U32.AND P0, PT, R4, UR8, PT ;  /* 0x0000000804007c0c */ /* 0x004fe4000bf06070 */
[----:B------:R-:W-:-:S04]  /*00c0*/  SHF.R.S32.HI R5, RZ, 0x1f, R4 ;  /* 0x0000001fff057819 */ /* 0x000fc80000011404 */
[----:B------:R-:W-:-:S13]  /*00d0*/  ISETP.GE.U32.AND.EX P0, PT, R5, UR9, PT, P0 ;  /* 0x0000000905007c0c */ /* 0x000fda000bf06100 */
[----:B---34-:R-:W-:Y:S05]  /*00e0*/  @P0 BRA `(.L_x_4) ;  /* 0x0000000000640947 */ /* 0x018fea0003800000 */
[----:B------:R-:W0:Y:S01]  /*00f0*/  LDCU UR4, c[0x0][0x370] ;  /* 0x00006e00ff0477ac */ /* 0x000e220008000800 */
[----:B------:R-:W-:Y:S01]  /*0100*/  IMAD.MOV.U32 R8, RZ, RZ, R4 ;  /* 0x000000ffff087224 */ /* 0x000fe200078e0004 */
[----:B------:R-:W-:Y:S01]  /*0110*/  CS2R R12, SRZ ;  /* 0x00000000000c7805 */ /* 0x000fe2000001ff00 */
[----:B0-----:R-:W-:-:S07]  /*0120*/  IMAD R15, R2, UR4, RZ ;  /* 0x00000004020f7c24 */ /* 0x001fce000f8e02ff */
.L_x_5:
[C---:B------:R-:W-:Y:S01]  /*0130*/  IMAD.SHL.U32 R6, R4.reuse, 0x8, RZ ;  /* 0x0000000804067824 */ /* 0x040fe200078e00ff */
[----:B------:R-:W-:-:S04]  /*0140*/  SHF.L.U64.HI R7, R4, 0x3, R5 ;  /* 0x0000000304077819 */ /* 0x000fc80000010205 */
[C---:B------:R-:W-:Y:S02]  /*0150*/  IADD3 R4, P0, PT, R6.reuse, UR12, RZ ;  /* 0x0000000c06047c10 */ /* 0x040fe4000ff1e0ff */
[----:B------:R-:W-:Y:S02]  /*0160*/  IADD3 R6, P1, PT, R6, UR14, RZ ;  /* 0x0000000e06067c10 */ /* 0x000fe4000ff3e0ff */
[C---:B------:R-:W-:Y:S02]  /*0170*/  IADD3.X R5, PT, PT, R7.reuse, UR13, RZ, P0, !PT ;  /* 0x0000000d07057c10 */ /* 0x040fe400087fe4ff */
[----:B------:R-:W-:-:S04]  /*0180*/  IADD3.X R7, PT, PT, R7, UR15, RZ, P1, !PT ;  /* 0x0000000f07077c10 */ /* 0x000fc80008ffe4ff */
[----:B------:R-:W2:Y:S04]  /*0190*/  LDG.E.64 R4, desc[UR6][R4.64] ;  /* 0x0000000604047981 */ /* 0x000ea8000c1e1b00 */
[----:B------:R-:W2:Y:S02]  /*01a0*/  LDG.E.64 R6, desc[UR6][R6.64] ;  /* 0x0000000606067981 */ /* 0x000ea4000c1e1b00 */
[----:B--2---:R-:W-:Y:S02]  /*01b0*/  LOP3.LUT R10, R7, R5, RZ, 0xc0, !PT ;  /* 0x00000005070a7212 */ /* 0x004fe400078ec0ff */
[----:B------:R-:W-:Y:S01]  /*01c0*/  LOP3.LUT R11, R6, R4, RZ, 0xc0, !PT ;  /* 0x00000004060b7212 */ /* 0x000fe200078ec0ff */
[----:B------:R-:W-:-:S03]  /*01d0*/  IMAD.IADD R4, R15, 0x1, R8 ;  /* 0x000000010f047824 */ /* 0x000fc600078e0208 */
[----:B------:R-:W-:Y:S01]  /*01e0*/  POPC R9, R11 ;  /* 0x0000000b00097309 */ /* 0x000fe20000000000 */
[--C-:B------:R-:W-:Y:S01]  /*01f0*/  IMAD.MOV.U32 R8, RZ, RZ, R4.reuse ;  /* 0x000000ffff087224 */ /* 0x100fe200078e0004 */
[----:B------:R-:W-:Y:S02]  /*0200*/  ISETP.GE.U32.AND P0, PT, R4, UR8, PT ;  /* 0x0000000804007c0c */ /* 0x000fe4000bf06070 */
[----:B------:R-:W-:-:S04]  /*0210*/  SHF.R.S32.HI R5, RZ, 0x1f, R4 ;  /* 0x0000001fff057819 */ /* 0x000fc80000011404 */
[----:B------:R-:W0:Y:S01]  /*0220*/  POPC R10, R10 ;  /* 0x0000000a000a7309 */ /* 0x000e220000000000 */
[----:B------:R-:W-:Y:S01]  /*0230*/  ISETP.GE.U32.AND.EX P0, PT, R5, UR9, PT, P0 ;  /* 0x0000000905007c0c */ /* 0x000fe2000bf06100 */
[----:B0-----:R-:W-:-:S05]  /*0240*/  IMAD.IADD R9, R9, 0x1, R10 ;  /* 0x0000000109097824 */ /* 0x001fca00078e020a */
[----:B------:R-:W-:-:S05]  /*0250*/  IADD3 R12, P1, PT, R9, R12, RZ ;  /* 0x0000000c090c7210 */ /* 0x000fca0007f3e0ff */
[----:B------:R-:W-:Y:S02]  /*0260*/  IMAD.X R13, RZ, RZ, R13, P1 ;  /* 0x000000ffff0d7224 */ /* 0x000fe400008e060d */
[----:B------:R-:W-:Y:S06]  /*0270*/  @!P0 BRA `(.L_x_5) ;  /* 0xfffffffc00ac8947 */ /* 0x000fec000383ffff */
.L_x_4:
[----:B------:R-:W-:Y:S05]  /*0280*/  BSYNC.RECONVERGENT B0 ;  /* 0x0000000000007941 */ /* 0x000fea0003800200 */
.L_x_3:
[----:B------:R-:W0:Y:S01]  /*0290*/  S2UR UR5, SR_CgaCtaId ;  /* 0x00000000000579c3 */ /* 0x000e220000008800 */
[----:B------:R-:W-:Y:S01]  /*02a0*/  UMOV UR4, 0x400 ;  /* 0x0000040000047882 */ /* 0x000fe20000000000 */
[----:B------:R-:W-:Y:S01]  /*02b0*/  ISETP.GE.U32.AND P1, PT, R2, 0x2, PT ;  /* 0x000000020200780c */ /* 0x000fe20003f26070 */
[----:B------:R-:W-:Y:S01]  /*02c0*/  IMAD.MOV.U32 R4, RZ, RZ, R12 ;  /* 0x000000ffff047224 */ /* 0x000fe200078e000c */
[----:B------:R-:W-:Y:S01]  /*02d0*/  ISETP.NE.AND P0, PT, R3, RZ, PT ;  /* 0x000000ff0300720c */ /* 0x000fe20003f05270 */
[----:B------:R-:W-:Y:S01]  /*02e0*/  IMAD.MOV.U32 R5, RZ, RZ, R13 ;  /* 0x000000ffff057224 */ /* 0x000fe200078e000d */
[----:B0-----:R-:W-:-:S06]  /*02f0*/  ULEA UR4, UR5, UR4, 0x18 ;  /* 0x0000000405047291 */ /* 0x001fcc000f8ec0ff */
[----:B------:R-:W-:-:S05]  /*0300*/  LEA R9, R3, UR4, 0x3 ;  /* 0x0000000403097c11 */ /* 0x000fca000f8e18ff */
[----:B------:R0:W-:Y:S01]  /*0310*/  STS.64 [R9], R4 ;  /* 0x0000000409007388 */ /* 0x0001e20000000a00 */
[----:B------:R-:W-:Y:S06]  /*0320*/  BAR.SYNC.DEFER_BLOCKING 0x0 ;  /* 0x0000000000007b1d */ /* 0x000fec0000010000 */
[----:B------:R-:W-:Y:S05]  /*0330*/  @!P1 BRA `(.L_x_6) ;  /* 0x0000000000309947 */ /* 0x000fea0003800000 */
.L_x_7:
        /* <DEDUP_REMOVED lines=12> */
.L_x_6:
[----:B------:R-:W-:Y:S05]  /*0400*/  @P0 EXIT ;  /* 0x000000000000094d */ /* 0x000fea0003800000 */
[----:B------:R-:W1:Y:S01]  /*0410*/  S2UR UR5, SR_CgaCtaId ;  /* 0x00000000000579c3 */ /* 0x000e620000008800 */
[----:B------:R-:W-:-:S07]  /*0420*/  UMOV UR4, 0x400 ;  /* 0x0000040000047882 */ /* 0x000fce0000000000 */
[----:B0-----:R-:W0:Y:S01]  /*0430*/  LDC.64 R4, c[0x0][0x398] ;  /* 0x0000e600ff047b82 */ /* 0x001e220000000a00 */
[----:B-1----:R-:W-:Y:S01]  /*0440*/  ULEA UR4, UR5, UR4, 0x18 ;  /* 0x0000000405047291 */ /* 0x002fe2000f8ec0ff */
[----:B0-----:R-:W-:-:S08]  /*0450*/  IMAD.WIDE.U32 R4, R0, 0x8, R4 ;  /* 0x0000000800047825 */ /* 0x001fd000078e0004 */
[----:B------:R-:W0:Y:S04]  /*0460*/  LDS.64 R2, [UR4] ;  /* 0x00000004ff027984 */ /* 0x000e280008000a00 */
[----:B0-----:R-:W-:Y:S01]  /*0470*/  STG.E.64 desc[UR6][R4.64], R2 ;  /* 0x0000000204007986 */ /* 0x001fe2000c101b06 */
[----:B------:R-:W-:Y:S05]  /*0480*/  EXIT ;  /* 0x000000000000794d */ /* 0x000fea0003800000 */
.L_x_8:
        /* <DEDUP_REMOVED lines=15> */
.L_x_10:


//--------------------- .nv.shared.bsi_reduce_results_kernel --------------------------
	.section	.nv.shared.bsi_reduce_results_kernel,"aw",@nobits
	.sectionflags	@""
	.align	16
	.zero		1024


//--------------------- .nv.shared.reserved.0     --------------------------
	.section	.nv.shared.reserved.0,"aw",@nobits
	.weak		__nv_reservedSMEM_offset_0_alias
	.size		__nv_reservedSMEM_offset_0_alias, 0, 64
	.other		__nv_reservedSMEM_offset_0_alias,@"STO_CUDA_RESERVED_SHARED STV_DEFAULT"
__nv_reservedSMEM_offset_0_alias:
	.zero		0
	.zero		64


//--------------------- .nv.shared.bsi_slice_and_popcount_kernel --------------------------
	.section	.nv.shared.bsi_slice_and_popcount_kernel,"aw",@nobits
	.sectionflags	@""
	.align	16
	.zero		1024


//--------------------- .nv.constant0.bsi_reduce_results_kernel --------------------------
	.section	.nv.constant0.bsi_reduce_results_kernel,"a",@progbits
	.sectionflags	@""
	.align	4
.nv.constant0.bsi_reduce_results_kernel:
	.zero		920


//--------------------- .nv.constant0.bsi_slice_and_popcount_kernel --------------------------
	.section	.nv.constant0.bsi_slice_and_popcount_kernel,"a",@progbits
	.sectionflags	@""
	.align	4
.nv.constant0.bsi_slice_and_popcount_kernel:
	.zero		928


//--------------------- SYMBOLS --------------------------

	.type		.nv.reservedSmem.offset0,@object
	.size		.nv.reservedSmem.offset0,0x4
	.type		.nv.reservedSmem.cap,@object
	.size		.nv.reservedSmem.cap,0x4
